	.headerflags	@"EF_CUDA_TEXMODE_UNIFIED EF_CUDA_64BIT_ADDRESS EF_CUDA_ACCELERATORS EF_CUDA_SM90 EF_CUDA_VIRTUAL_SM(EF_CUDA_SM90)"
	.elftype	@"ET_EXEC"


//--------------------- .nv.info                  --------------------------
	.section	.nv.info,"",@"SHT_CUDA_INFO"
	.align	4


	//----- nvinfo : EIATTR_REGCOUNT
	.align		4
        /*0000*/ 	.byte	0x04, 0x2f
        /*0002*/ 	.short	(.L_1 - .L_0)
	.align		4
.L_0:
        /*0004*/ 	.word	index@(triton_poi_fused__safe_softmax_4)
        /*0008*/ 	.word	0x00000014


	//----- nvinfo : EIATTR_MIN_STACK_SIZE
	.align		4
.L_1:
        /*000c*/ 	.byte	0x04, 0x12
        /*000e*/ 	.short	(.L_3 - .L_2)
	.align		4
.L_2:
        /*0010*/ 	.word	index@(triton_poi_fused__safe_softmax_4)
        /*0014*/ 	.word	0x00000000


	//----- nvinfo : EIATTR_FRAME_SIZE
	.align		4
.L_3:
        /*0018*/ 	.byte	0x04, 0x11
        /*001a*/ 	.short	(.L_5 - .L_4)
	.align		4
.L_4:
        /*001c*/ 	.word	index@(triton_poi_fused__safe_softmax_4)
        /*0020*/ 	.word	0x00000000


	//----- nvinfo : EIATTR_MIN_STACK_SIZE
	.align		4
.L_5:
        /*0024*/ 	.byte	0x04, 0x12
        /*0026*/ 	.short	(.L_7 - .L_6)
	.align		4
.L_6:
        /*0028*/ 	.word	index@(triton_poi_fused__safe_softmax_4)
        /*002c*/ 	.word	0x00000000
.L_7:


//--------------------- .nv.info.triton_poi_fused__safe_softmax_4 --------------------------
	.section	.nv.info.triton_poi_fused__safe_softmax_4,"",@"SHT_CUDA_INFO"
	.sectionflags	@""
	.align	4


	//----- nvinfo : EIATTR_CUDA_API_VERSION
	.align		4
        /*0000*/ 	.byte	0x04, 0x37
        /*0002*/ 	.short	(.L_9 - .L_8)
.L_8:
        /*0004*/ 	.word	0x0000007c


	//----- nvinfo : EIATTR_KPARAM_INFO
	.align		4
.L_9:
        /*0008*/ 	.byte	0x04, 0x17
        /*000a*/ 	.short	(.L_11 - .L_10)
.L_10:
        /*000c*/ 	.word	0x00000000
        /*0010*/ 	.short	0x0003
        /*0012*/ 	.short	0x0018
        /*0014*/ 	.byte	0x00, 0xf0, 0x11, 0x00


	//----- nvinfo : EIATTR_KPARAM_INFO
	.align		4
.L_11:
        /*0018*/ 	.byte	0x04, 0x17
        /*001a*/ 	.short	(.L_13 - .L_12)
.L_12:
        /*001c*/ 	.word	0x00000000
        /*0020*/ 	.short	0x0002
        /*0022*/ 	.short	0x0010
        /*0024*/ 	.byte	0x00, 0xf4, 0x21, 0x00


	//----- nvinfo : EIATTR_KPARAM_INFO
	.align		4
.L_13:
        /*0028*/ 	.byte	0x04, 0x17
        /*002a*/ 	.short	(.L_15 - .L_14)
.L_14:
        /*002c*/ 	.word	0x00000000
        /*0030*/ 	.short	0x0001
        /*0032*/ 	.short	0x0008
        /*0034*/ 	.byte	0x00, 0xf4, 0x21, 0x00


	//----- nvinfo : EIATTR_KPARAM_INFO
	.align		4
.L_15:
        /*0038*/ 	.byte	0x04, 0x17
        /*003a*/ 	.short	(.L_17 - .L_16)
.L_16:
        /*003c*/ 	.word	0x00000000
        /*0040*/ 	.short	0x0000
        /*0042*/ 	.short	0x0000
        /*0044*/ 	.byte	0x00, 0xf4, 0x21, 0x00


	//----- nvinfo : EIATTR_SPARSE_MMA_MASK
	.align		4
.L_17:
        /*0048*/ 	.byte	0x03, 0x50
        /*004a*/ 	.short	0x0000


	//----- nvinfo : EIATTR_MAXREG_COUNT
	.align		4
        /*004c*/ 	.byte	0x03, 0x1b
        /*004e*/ 	.short	0x00ff


	//----- nvinfo : EIATTR_EXIT_INSTR_OFFSETS
	.align		4
        /*0050*/ 	.byte	0x04, 0x1c
        /*0052*/ 	.short	(.L_19 - .L_18)


	//   ....[0]....
.L_18:
        /*0054*/ 	.word	0x00000390


	//   ....[1]....
        /*0058*/ 	.word	0x000003b0


	//----- nvinfo : EIATTR_REQNTID
	.align		4
.L_19:
        /*005c*/ 	.byte	0x04, 0x10
        /*005e*/ 	.short	(.L_21 - .L_20)
.L_20:
        /*0060*/ 	.word	0x00000080
        /*0064*/ 	.word	0x00000001
        /*0068*/ 	.word	0x00000001


	//----- nvinfo : EIATTR_CBANK_PARAM_SIZE
	.align		4
.L_21:
        /*006c*/ 	.byte	0x03, 0x19
        /*006e*/ 	.short	0x001c


	//----- nvinfo : EIATTR_PARAM_CBANK
	.align		4
        /*0070*/ 	.byte	0x04, 0x0a
        /*0072*/ 	.short	(.L_23 - .L_22)
	.align		4
.L_22:
        /*0074*/ 	.word	index@(.nv.constant0.triton_poi_fused__safe_softmax_4)
        /*0078*/ 	.short	0x0210
        /*007a*/ 	.short	0x001c


	//----- nvinfo : EIATTR_SW_WAR
	.align		4
.L_23:
        /*007c*/ 	.byte	0x04, 0x36
        /*007e*/ 	.short	(.L_25 - .L_24)
.L_24:
        /*0080*/ 	.word	0x00000008
.L_25:


//--------------------- .nv.callgraph             --------------------------
	.section	.nv.callgraph,"",@"SHT_CUDA_CALLGRAPH"
	.align	4
	.sectionentsize	8
	.align		4
        /*0000*/ 	.word	0x00000000
	.align		4
        /*0004*/ 	.word	0xffffffff
	.align		4
        /*0008*/ 	.word	0x00000000
	.align		4
        /*000c*/ 	.word	0xfffffffe
	.align		4
        /*0010*/ 	.word	0x00000000
	.align		4
        /*0014*/ 	.word	0xfffffffd
	.align		4
        /*0018*/ 	.word	0x00000000
	.align		4
        /*001c*/ 	.word	0xfffffffc


//--------------------- .text.triton_poi_fused__safe_softmax_4 --------------------------
	.section	.text.triton_poi_fused__safe_softmax_4,"ax",@progbits
	.align	128
        .global         triton_poi_fused__safe_softmax_4
        .type           triton_poi_fused__safe_softmax_4,@function
        .size           triton_poi_fused__safe_softmax_4,(.L_x_1 - triton_poi_fused__safe_softmax_4)
        .other          triton_poi_fused__safe_softmax_4,@"STO_CUDA_ENTRY STV_DEFAULT"
triton_poi_fused__safe_softmax_4:
.text.triton_poi_fused__safe_softmax_4:
[----:B------:R-:W0:Y:S01]  /*0000*/  LDC R1, c[0x0][0x28] ;  /* 0x00000a00ff017b82 */ /* 0x000e220000000800 */
[----:B------:R-:W1:Y:S07]  /*0010*/  S2R R5, SR_TID.X ;  /* 0x0000000000057919 */ /* 0x000e6e0000002100 */
[----:B------:R-:W2:Y:S01]  /*0020*/  LDC.64 R2, c[0x0][0x218] ;  /* 0x00008600ff027b82 */ /* 0x000ea20000000a00 */
[----:B------:R-:W-:Y:S01]  /*0030*/  CS2R R12, SRZ ;  /* 0x00000000000c7805 */ /* 0x000fe2000001ff00 */
[----:B------:R-:W-:Y:S01]  /*0040*/  ULDC.64 UR4, c[0x0][0x208] ;  /* 0x0000820000047ab9 */ /* 0x000fe20000000a00 */
[----:B------:R-:W3:Y:S01]  /*0050*/  S2R R0, SR_CTAID.X ;  /* 0x0000000000007919 */ /* 0x000ee20000002500 */
[----:B------:R-:W-:-:S04]  /*0060*/  CS2R R14, SRZ ;  /* 0x00000000000e7805 */ /* 0x000fc8000001ff00 */
[----:B------:R-:W4:Y:S01]  /*0070*/  LDC.64 R6, c[0x0][0x210] ;  /* 0x00008400ff067b82 */ /* 0x000f220000000a00 */
[----:B-1----:R-:W-:Y:S02]  /*0080*/  LOP3.LUT R5, R5, 0x7f, RZ, 0xc0, !PT ;  /* 0x0000007f05057812 */ /* 0x002fe400078ec0ff */
[----:B---3--:R-:W-:-:S03]  /*0090*/  SHF.R.S32.HI R4, RZ, 0x18, R0 ;  /* 0x00000018ff047819 */ /* 0x008fc60000011400 */
[----:B------:R-:W-:Y:S01]  /*00a0*/  IMAD R5, R0, 0x80, R5 ;  /* 0x0000008000057824 */ /* 0x000fe200078e0205 */
[----:B------:R-:W-:-:S04]  /*00b0*/  SGXT R0, R4, 0x1 ;  /* 0x000000010400781a */ /* 0x000fc80000000200 */
[----:B------:R-:W-:Y:S02]  /*00c0*/  ISETP.GE.AND P0, PT, R5, 0x100, PT ;  /* 0x000001000500780c */ /* 0x000fe40003f06270 */
[----:B------:R-:W-:-:S04]  /*00d0*/  LEA.HI R0, R0, R5, RZ, 0x2 ;  /* 0x0000000500007211 */ /* 0x000fc800078f10ff */
[----:B------:R-:W-:-:S05]  /*00e0*/  LOP3.LUT R11, R0, 0xfffffffc, RZ, 0xc0, !PT ;  /* 0xfffffffc000b7812 */ /* 0x000fca00078ec0ff */
[----:B--2---:R-:W-:-:S05]  /*00f0*/  IMAD.WIDE R8, R11, 0x4, R2 ;  /* 0x000000040b087825 */ /* 0x004fca00078e0202 */
[----:B------:R-:W2:Y:S04]  /*0100*/  @!P0 LDG.E.EL R12, desc[UR4][R8.64] ;  /* 0x00000004080c8981 */ /* 0x000ea8000c2e1900 */
[----:B------:R-:W2:Y:S04]  /*0110*/  @!P0 LDG.E.EL R13, desc[UR4][R8.64+0x4] ;  /* 0x00000404080d8981 */ /* 0x000ea8000c2e1900 */
[----:B------:R-:W3:Y:S04]  /*0120*/  @!P0 LDG.E.EL R14, desc[UR4][R8.64+0x8] ;  /* 0x00000804080e8981 */ /* 0x000ee8000c2e1900 */
[----:B------:R1:W5:Y:S01]  /*0130*/  @!P0 LDG.E.EL R15, desc[UR4][R8.64+0xc] ;  /* 0x00000c04080f8981 */ /* 0x000362000c2e1900 */
[----:B------:R-:W-:-:S02]  /*0140*/  IMAD.MOV.U32 R0, RZ, RZ, RZ ;  /* 0x000000ffff007224 */ /* 0x000fc400078e00ff */
[----:B------:R-:W-:Y:S02]  /*0150*/  IMAD.MOV.U32 R4, RZ, RZ, RZ ;  /* 0x000000ffff047224 */ /* 0x000fe400078e00ff */
[----:B----4-:R-:W-:Y:S01]  /*0160*/  IMAD.WIDE R6, R11, 0x4, R6 ;  /* 0x000000040b067825 */ /* 0x010fe200078e0206 */
[----:B------:R-:W-:-:S04]  /*0170*/  CS2R R10, SRZ ;  /* 0x00000000000a7805 */ /* 0x000fc8000001ff00 */
[----:B------:R-:W4:Y:S04]  /*0180*/  @!P0 LDG.E.EL R0, desc[UR4][R6.64] ;  /* 0x0000000406008981 */ /* 0x000f28000c2e1900 */
[----:B------:R-:W4:Y:S01]  /*0190*/  @!P0 LDG.E.EL R4, desc[UR4][R6.64+0x4] ;  /* 0x0000040406048981 */ /* 0x000f22000c2e1900 */
[----:B------:R-:W-:Y:S02]  /*01a0*/  IMAD.MOV.U32 R17, RZ, RZ, RZ ;  /* 0x000000ffff117224 */ /* 0x000fe400078e00ff */
[C---:B-1----:R-:W-:Y:S01]  /*01b0*/  IMAD.WIDE R8, R5.reuse, 0x4, R2 ;  /* 0x0000000405087825 */ /* 0x042fe200078e0202 */
[----:B------:R-:W4:Y:S01]  /*01c0*/  @!P0 LDG.E.EL R10, desc[UR4][R6.64+0x8] ;  /* 0x00000804060a8981 */ /* 0x000f22000c2e1900 */
[----:B------:R-:W1:Y:S03]  /*01d0*/  LDC.64 R2, c[0x0][0x220] ;  /* 0x00008800ff027b82 */ /* 0x000e660000000a00 */
[----:B------:R1:W4:Y:S04]  /*01e0*/  @!P0 LDG.E.EL R11, desc[UR4][R6.64+0xc] ;  /* 0x00000c04060b8981 */ /* 0x000328000c2e1900 */
[----:B------:R-:W4:Y:S01]  /*01f0*/  @!P0 LDG.E R17, desc[UR4][R8.64] ;  /* 0x0000000408118981 */ /* 0x000f22000c1e1900 */
[----:B01----:R-:W-:-:S04]  /*0200*/  IMAD.WIDE R2, R5, 0x4, R2 ;  /* 0x0000000405027825 */ /* 0x003fc800078e0202 */
[----:B--2---:R-:W-:-:S04]  /*0210*/  FADD R13, R13, R12 ;  /* 0x0000000c0d0d7221 */ /* 0x004fc80000000000 */
[----:B---3--:R-:W-:-:S04]  /*0220*/  FADD R14, R13, R14 ;  /* 0x0000000e0d0e7221 */ /* 0x008fc80000000000 */
[----:B-----5:R-:W-:-:S05]  /*0230*/  FADD R14, R14, R15 ;  /* 0x0000000f0e0e7221 */ /* 0x020fca0000000000 */
[C---:B------:R-:W-:Y:S02]  /*0240*/  FSETP.GT.AND P2, PT, |R14|.reuse, 8.50705917302346158658e+37, PT ;  /* 0x7e8000000e00780b */ /* 0x040fe40003f44200 */
[----:B------:R-:W-:Y:S02]  /*0250*/  FSETP.GEU.AND P1, PT, |R14|, 1.175494350822287508e-38, PT ;  /* 0x008000000e00780b */ /* 0x000fe40003f2e200 */
[----:B----4-:R-:W-:Y:S02]  /*0260*/  FSETP.NEU.AND P3, PT, R0, -INF , PT ;  /* 0xff8000000000780b */ /* 0x010fe40003f6d000 */
[----:B------:R-:W-:Y:S02]  /*0270*/  FSETP.NEU.AND P4, PT, R4, -INF , PT ;  /* 0xff8000000400780b */ /* 0x000fe40003f8d000 */
[----:B------:R-:W-:-:S05]  /*0280*/  SEL R0, RZ, 0x1, !P3 ;  /* 0x00000001ff007807 */ /* 0x000fca0005800000 */
[----:B------:R-:W-:Y:S01]  /*0290*/  @P2 FMUL R14, R14, 0.25 ;  /* 0x3e8000000e0e2820 */ /* 0x000fe20000400000 */
[----:B------:R-:W-:Y:S02]  /*02a0*/  SEL R7, RZ, 0x1fffe, !P4 ;  /* 0x0001fffeff077807 */ /* 0x000fe40006000000 */
[----:B------:R-:W-:Y:S01]  /*02b0*/  FSETP.NEU.AND P3, PT, R10, -INF , PT ;  /* 0xff8000000a00780b */ /* 0x000fe20003f6d000 */
[----:B------:R-:W-:Y:S01]  /*02c0*/  @!P1 FMUL R14, R14, 16777216 ;  /* 0x4b8000000e0e9820 */ /* 0x000fe20000400000 */
[----:B------:R-:W-:Y:S01]  /*02d0*/  FSETP.NEU.AND P4, PT, R11, -INF , PT ;  /* 0xff8000000b00780b */ /* 0x000fe20003f8d000 */
[----:B------:R-:W-:Y:S01]  /*02e0*/  IMAD.IADD R4, R0, 0x1, R7 ;  /* 0x0000000100047824 */ /* 0x000fe200078e0207 */
[----:B------:R-:W-:Y:S01]  /*02f0*/  SEL R0, RZ, 0x4, !P3 ;  /* 0x00000004ff007807 */ /* 0x000fe20005800000 */
[----:B------:R-:W-:Y:S01]  /*0300*/  @P2 FMUL R17, R17, 0.25 ;  /* 0x3e80000011112820 */ /* 0x000fe20000400000 */
[----:B------:R-:W-:Y:S01]  /*0310*/  SEL R7, RZ, 0x7fff8, !P4 ;  /* 0x0007fff8ff077807 */ /* 0x000fe20006000000 */
[----:B------:R-:W0:Y:S01]  /*0320*/  MUFU.RCP R14, R14 ;  /* 0x0000000e000e7308 */ /* 0x000e220000001000 */
[----:B------:R-:W-:Y:S01]  /*0330*/  LOP3.LUT R4, R4, 0x3, RZ, 0xc0, !PT ;  /* 0x0000000304047812 */ /* 0x000fe200078ec0ff */
[----:B------:R-:W-:-:S03]  /*0340*/  @!P1 FMUL R17, R17, 16777216 ;  /* 0x4b80000011119820 */ /* 0x000fc60000400000 */
[----:B------:R-:W-:-:S04]  /*0350*/  IADD3 R0, R4, R7, R0 ;  /* 0x0000000704007210 */ /* 0x000fc80007ffe000 */
[----:B------:R-:W-:Y:S01]  /*0360*/  LOP3.LUT P1, RZ, R0, 0xf, RZ, 0xc0, !PT ;  /* 0x0000000f00ff7812 */ /* 0x000fe2000782c0ff */
[----:B0-----:R-:W-:-:S05]  /*0370*/  FMUL R4, R14, R17 ;  /* 0x000000110e047220 */ /* 0x001fca0000400000 */
[----:B------:R-:W-:Y:S01]  /*0380*/  SEL R5, R4, RZ, P1 ;  /* 0x000000ff04057207 */ /* 0x000fe20000800000 */
[----:B------:R-:W-:Y:S06]  /*0390*/  @P0 EXIT ;  /* 0x000000000000094d */ /* 0x000fec0003800000 */
[----:B------:R-:W-:Y:S01]  /*03a0*/  STG.E desc[UR4][R2.64], R5 ;  /* 0x0000000502007986 */ /* 0x000fe2000c101904 */
[----:B------:R-:W-:Y:S05]  /*03b0*/  EXIT ;  /* 0x000000000000794d */ /* 0x000fea0003800000 */
.L_x_0:
[----:B------:R-:W-:-:S00]  /*03c0*/  BRA `(.L_x_0) ;  /* 0xfffffffc00fc7947 */ /* 0x000fc0000383ffff */
[----:B------:R-:W-:-:S00]  /*03d0*/  NOP ;  /* 0x0000000000007918 */ /* 0x000fc00000000000 */
        /* <DEDUP_REMOVED lines=10> */
.L_x_1:


//--------------------- .nv.constant0.triton_poi_fused__safe_softmax_4 --------------------------
	.section	.nv.constant0.triton_poi_fused__safe_softmax_4,"a",@progbits
	.sectionflags	@""
	.align	4
.nv.constant0.triton_poi_fused__safe_softmax_4:
	.zero		556
